	.headerflags	@"EF_CUDA_TEXMODE_UNIFIED EF_CUDA_64BIT_ADDRESS EF_CUDA_ACCELERATORS EF_CUDA_SM90 EF_CUDA_VIRTUAL_SM(EF_CUDA_SM90)"
	.elftype	@"ET_EXEC"


//--------------------- .nv.info                  --------------------------
	.section	.nv.info,"",@"SHT_CUDA_INFO"
	.align	4


	//----- nvinfo : EIATTR_REGCOUNT
	.align		4
        /*0000*/ 	.byte	0x04, 0x2f
        /*0002*/ 	.short	(.L_2 - .L_1)
	.align		4
.L_1:
        /*0004*/ 	.word	index@(triton_poi_fused_abs_add_cosh_log_mul_pow_reciprocal_sum_2)
        /*0008*/ 	.word	0x0000001c


	//----- nvinfo : EIATTR_MIN_STACK_SIZE
	.align		4
.L_2:
        /*000c*/ 	.byte	0x04, 0x12
        /*000e*/ 	.short	(.L_4 - .L_3)
	.align		4
.L_3:
        /*0010*/ 	.word	index@(triton_poi_fused_abs_add_cosh_log_mul_pow_reciprocal_sum_2)
        /*0014*/ 	.word	0x00000000


	//----- nvinfo : EIATTR_FRAME_SIZE
	.align		4
.L_4:
        /*0018*/ 	.byte	0x04, 0x11
        /*001a*/ 	.short	(.L_6 - .L_5)
	.align		4
.L_5:
        /*001c*/ 	.word	index@(triton_poi_fused_abs_add_cosh_log_mul_pow_reciprocal_sum_2)
        /*0020*/ 	.word	0x00000000


	//----- nvinfo : EIATTR_MIN_STACK_SIZE
	.align		4
.L_6:
        /*0024*/ 	.byte	0x04, 0x12
        /*0026*/ 	.short	(.L_8 - .L_7)
	.align		4
.L_7:
        /*0028*/ 	.word	index@(triton_poi_fused_abs_add_cosh_log_mul_pow_reciprocal_sum_2)
        /*002c*/ 	.word	0x00000000
.L_8:


//--------------------- .nv.info.triton_poi_fused_abs_add_cosh_log_mul_pow_reciprocal_sum_2 --------------------------
	.section	.nv.info.triton_poi_fused_abs_add_cosh_log_mul_pow_reciprocal_sum_2,"",@"SHT_CUDA_INFO"
	.sectionflags	@""
	.align	4


	//----- nvinfo : EIATTR_CUDA_API_VERSION
	.align		4
        /*0000*/ 	.byte	0x04, 0x37
        /*0002*/ 	.short	(.L_10 - .L_9)
.L_9:
        /*0004*/ 	.word	0x0000007c


	//----- nvinfo : EIATTR_KPARAM_INFO
	.align		4
.L_10:
        /*0008*/ 	.byte	0x04, 0x17
        /*000a*/ 	.short	(.L_12 - .L_11)
.L_11:
        /*000c*/ 	.word	0x00000000
        /*0010*/ 	.short	0x0006
        /*0012*/ 	.short	0x0030
        /*0014*/ 	.byte	0x00, 0xf0, 0x11, 0x00


	//----- nvinfo : EIATTR_KPARAM_INFO
	.align		4
.L_12:
        /*0018*/ 	.byte	0x04, 0x17
        /*001a*/ 	.short	(.L_14 - .L_13)
.L_13:
        /*001c*/ 	.word	0x00000000
        /*0020*/ 	.short	0x0005
        /*0022*/ 	.short	0x0028
        /*0024*/ 	.byte	0x00, 0xf4, 0x21, 0x00


	//----- nvinfo : EIATTR_KPARAM_INFO
	.align		4
.L_14:
        /*0028*/ 	.byte	0x04, 0x17
        /*002a*/ 	.short	(.L_16 - .L_15)
.L_15:
        /*002c*/ 	.word	0x00000000
        /*0030*/ 	.short	0x0004
        /*0032*/ 	.short	0x0020
        /*0034*/ 	.byte	0x00, 0xf4, 0x21, 0x00


	//----- nvinfo : EIATTR_KPARAM_INFO
	.align		4
.L_16:
        /*0038*/ 	.byte	0x04, 0x17
        /*003a*/ 	.short	(.L_18 - .L_17)
.L_17:
        /*003c*/ 	.word	0x00000000
        /*0040*/ 	.short	0x0003
        /*0042*/ 	.short	0x0018
        /*0044*/ 	.byte	0x00, 0xf4, 0x21, 0x00


	//----- nvinfo : EIATTR_KPARAM_INFO
	.align		4
.L_18:
        /*0048*/ 	.byte	0x04, 0x17
        /*004a*/ 	.short	(.L_20 - .L_19)
.L_19:
        /*004c*/ 	.word	0x00000000
        /*0050*/ 	.short	0x0002
        /*0052*/ 	.short	0x0010
        /*0054*/ 	.byte	0x00, 0xf4, 0x21, 0x00


	//----- nvinfo : EIATTR_KPARAM_INFO
	.align		4
.L_20:
        /*0058*/ 	.byte	0x04, 0x17
        /*005a*/ 	.short	(.L_22 - .L_21)
.L_21:
        /*005c*/ 	.word	0x00000000
        /*0060*/ 	.short	0x0001
        /*0062*/ 	.short	0x0008
        /*0064*/ 	.byte	0x00, 0xf4, 0x21, 0x00


	//----- nvinfo : EIATTR_KPARAM_INFO
	.align		4
.L_22:
        /*0068*/ 	.byte	0x04, 0x17
        /*006a*/ 	.short	(.L_24 - .L_23)
.L_23:
        /*006c*/ 	.word	0x00000000
        /*0070*/ 	.short	0x0000
        /*0072*/ 	.short	0x0000
        /*0074*/ 	.byte	0x00, 0xf4, 0x21, 0x00


	//----- nvinfo : EIATTR_SPARSE_MMA_MASK
	.align		4
.L_24:
        /*0078*/ 	.byte	0x03, 0x50
        /*007a*/ 	.short	0x0000


	//----- nvinfo : EIATTR_MAXREG_COUNT
	.align		4
        /*007c*/ 	.byte	0x03, 0x1b
        /*007e*/ 	.short	0x00ff


	//----- nvinfo : EIATTR_EXIT_INSTR_OFFSETS
	.align		4
        /*0080*/ 	.byte	0x04, 0x1c
        /*0082*/ 	.short	(.L_26 - .L_25)


	//   ....[0]....
.L_25:
        /*0084*/ 	.word	0x00000ab0


	//   ....[1]....
        /*0088*/ 	.word	0x00000ad0


	//----- nvinfo : EIATTR_REQNTID
	.align		4
.L_26:
        /*008c*/ 	.byte	0x04, 0x10
        /*008e*/ 	.short	(.L_28 - .L_27)
.L_27:
        /*0090*/ 	.word	0x00000020
        /*0094*/ 	.word	0x00000001
        /*0098*/ 	.word	0x00000001


	//----- nvinfo : EIATTR_CBANK_PARAM_SIZE
	.align		4
.L_28:
        /*009c*/ 	.byte	0x03, 0x19
        /*009e*/ 	.short	0x0034


	//----- nvinfo : EIATTR_PARAM_CBANK
	.align		4
        /*00a0*/ 	.byte	0x04, 0x0a
        /*00a2*/ 	.short	(.L_30 - .L_29)
	.align		4
.L_29:
        /*00a4*/ 	.word	index@(.nv.constant0.triton_poi_fused_abs_add_cosh_log_mul_pow_reciprocal_sum_2)
        /*00a8*/ 	.short	0x0210
        /*00aa*/ 	.short	0x0034


	//----- nvinfo : EIATTR_SW_WAR
	.align		4
.L_30:
        /*00ac*/ 	.byte	0x04, 0x36
        /*00ae*/ 	.short	(.L_32 - .L_31)
.L_31:
        /*00b0*/ 	.word	0x00000008
.L_32:


//--------------------- .nv.callgraph             --------------------------
	.section	.nv.callgraph,"",@"SHT_CUDA_CALLGRAPH"
	.align	4
	.sectionentsize	8
	.align		4
        /*0000*/ 	.word	0x00000000
	.align		4
        /*0004*/ 	.word	0xffffffff
	.align		4
        /*0008*/ 	.word	0x00000000
	.align		4
        /*000c*/ 	.word	0xfffffffe
	.align		4
        /*0010*/ 	.word	0x00000000
	.align		4
        /*0014*/ 	.word	0xfffffffd
	.align		4
        /*0018*/ 	.word	0x00000000
	.align		4
        /*001c*/ 	.word	0xfffffffc


//--------------------- .nv.constant4             --------------------------
	.section	.nv.constant4,"a",@progbits
	.align	8
	.align		8
.nv.constant4:
        /*0000*/ 	.dword	_$_str


//--------------------- .text.triton_poi_fused_abs_add_cosh_log_mul_pow_reciprocal_sum_2 --------------------------
	.section	.text.triton_poi_fused_abs_add_cosh_log_mul_pow_reciprocal_sum_2,"ax",@progbits
	.align	128
        .global         triton_poi_fused_abs_add_cosh_log_mul_pow_reciprocal_sum_2
        .type           triton_poi_fused_abs_add_cosh_log_mul_pow_reciprocal_sum_2,@function
        .size           triton_poi_fused_abs_add_cosh_log_mul_pow_reciprocal_sum_2,(.L_x_1 - triton_poi_fused_abs_add_cosh_log_mul_pow_reciprocal_sum_2)
        .other          triton_poi_fused_abs_add_cosh_log_mul_pow_reciprocal_sum_2,@"STO_CUDA_ENTRY STV_DEFAULT"
triton_poi_fused_abs_add_cosh_log_mul_pow_reciprocal_sum_2:
.text.triton_poi_fused_abs_add_cosh_log_mul_pow_reciprocal_sum_2:
[----:B------:R-:W0:Y:S02]  /*0000*/  LDC R1, c[0x0][0x28] ;  /* 0x00000a00ff017b82 */ /* 0x000e240000000800 */
[----:B------:R-:W1:Y:S01]  /*0010*/  S2R R0, SR_TID.X ;  /* 0x0000000000007919 */ /* 0x000e620000002100 */
[----:B------:R-:W2:Y:S01]  /*0020*/  LDC.64 R2, c[0x0][0x210] ;  /* 0x00008400ff027b82 */ /* 0x000ea20000000a00 */
[----:B------:R-:W-:Y:S02]  /*0030*/  CS2R R18, SRZ ;  /* 0x0000000000127805 */ /* 0x000fe4000001ff00 */
[----:B------:R-:W-:Y:S01]  /*0040*/  CS2R R14, SRZ ;  /* 0x00000000000e7805 */ /* 0x000fe2000001ff00 */
[----:B------:R-:W3:Y:S01]  /*0050*/  S2R R5, SR_CTAID.X ;  /* 0x0000000000057919 */ /* 0x000ee20000002500 */
[----:B------:R-:W-:-:S03]  /*0060*/  ULDC.64 UR4, c[0x0][0x208] ;  /* 0x0000820000047ab9 */ /* 0x000fc60000000a00 */
[----:B------:R-:W4:Y:S08]  /*0070*/  LDC.64 R12, c[0x0][0x218] ;  /* 0x00008600ff0c7b82 */ /* 0x000f300000000a00 */
[----:B------:R-:W5:Y:S01]  /*0080*/  LDC.64 R10, c[0x0][0x220] ;  /* 0x00008800ff0a7b82 */ /* 0x000f620000000a00 */
[----:B-1----:R-:W-:-:S04]  /*0090*/  SHF.L.U32 R0, R0, 0x1, RZ ;  /* 0x0000000100007819 */ /* 0x002fc800000006ff */
[----:B------:R-:W-:-:S04]  /*00a0*/  LOP3.LUT R0, R0, 0x3e, RZ, 0xc0, !PT ;  /* 0x0000003e00007812 */ /* 0x000fc800078ec0ff */
[----:B---3--:R-:W-:Y:S02]  /*00b0*/  LEA R0, R5, R0, 0x6 ;  /* 0x0000000005007211 */ /* 0x008fe400078e30ff */
[----:B------:R-:W-:Y:S02]  /*00c0*/  CS2R R16, SRZ ;  /* 0x0000000000107805 */ /* 0x000fe4000001ff00 */
[----:B------:R-:W-:Y:S02]  /*00d0*/  SHF.R.S32.HI R5, RZ, 0x19, R5 ;  /* 0x00000019ff057819 */ /* 0x000fe40000011405 */
[----:B------:R-:W-:Y:S02]  /*00e0*/  CS2R R22, SRZ ;  /* 0x0000000000167805 */ /* 0x000fe4000001ff00 */
[----:B------:R-:W-:Y:S01]  /*00f0*/  SHF.R.S32.HI R7, RZ, 0x1f, R0 ;  /* 0x0000001fff077819 */ /* 0x000fe20000011400 */
[----:B-----5:R-:W3:Y:S01]  /*0100*/  LDG.E R10, desc[UR4][R10.64] ;  /* 0x000000040a0a7981 */ /* 0x020ee2000c1e1900 */
[----:B------:R-:W-:-:S02]  /*0110*/  SGXT R5, R5, 0x1 ;  /* 0x000000010505781a */ /* 0x000fc40000000200 */
[-C--:B------:R-:W-:Y:S02]  /*0120*/  LEA.HI R7, R7, R0.reuse, RZ, 0x4 ;  /* 0x0000000007077211 */ /* 0x080fe400078f20ff */
[----:B------:R-:W-:Y:S02]  /*0130*/  LEA.HI R5, R5, R0, RZ, 0x2 ;  /* 0x0000000005057211 */ /* 0x000fe400078f10ff */
[----:B------:R-:W-:Y:S02]  /*0140*/  SHF.L.U32 R4, R7, 0x2, RZ ;  /* 0x0000000207047819 */ /* 0x000fe400000006ff */
[----:B------:R-:W-:Y:S02]  /*0150*/  LOP3.LUT R5, R5, 0xfffffffc, RZ, 0xc0, !PT ;  /* 0xfffffffc05057812 */ /* 0x000fe400078ec0ff */
[----:B------:R-:W-:Y:S02]  /*0160*/  LOP3.LUT R7, R7, 0xfffffff0, RZ, 0xc0, !PT ;  /* 0xfffffff007077812 */ /* 0x000fe400078ec0ff */
[----:B------:R-:W-:-:S02]  /*0170*/  LOP3.LUT R4, R4, 0xffffffc0, RZ, 0xc0, !PT ;  /* 0xffffffc004047812 */ /* 0x000fc400078ec0ff */
[----:B------:R-:W-:Y:S02]  /*0180*/  IADD3 R5, R0, -R5, RZ ;  /* 0x8000000500057210 */ /* 0x000fe40007ffe0ff */
[----:B------:R-:W-:Y:S02]  /*0190*/  IADD3 R9, R4, R0, -R7 ;  /* 0x0000000004097210 */ /* 0x000fe40007ffe807 */
[----:B------:R-:W-:Y:S01]  /*01a0*/  ISETP.GE.AND P0, PT, R0, 0x40, PT ;  /* 0x000000400000780c */ /* 0x000fe20003f06270 */
[----:B--2---:R-:W-:Y:S01]  /*01b0*/  IMAD.WIDE R2, R5, 0x4, R2 ;  /* 0x0000000405027825 */ /* 0x004fe200078e0202 */
[----:B------:R-:W-:Y:S02]  /*01c0*/  IADD3 R5, R9, 0x10, RZ ;  /* 0x0000001009057810 */ /* 0x000fe40007ffe0ff */
[----:B------:R-:W-:-:S03]  /*01d0*/  IADD3 R21, R9, 0x20, RZ ;  /* 0x0000002009157810 */ /* 0x000fc60007ffe0ff */
[----:B----4-:R-:W-:Y:S01]  /*01e0*/  IMAD.WIDE R4, R5, 0x4, R12 ;  /* 0x0000000405047825 */ /* 0x010fe200078e020c */
[----:B------:R-:W-:-:S03]  /*01f0*/  IADD3 R25, R9, 0x30, RZ ;  /* 0x0000003009197810 */ /* 0x000fc60007ffe0ff */
[--C-:B------:R-:W-:Y:S02]  /*0200*/  IMAD.WIDE R6, R9, 0x4, R12.reuse ;  /* 0x0000000409067825 */ /* 0x100fe400078e020c */
[----:B------:R1:W2:Y:S04]  /*0210*/  @!P0 LDG.E.EL.64 R14, desc[UR4][R2.64] ;  /* 0x00000004020e8981 */ /* 0x0002a8000c2e1b00 */
[----:B------:R4:W2:Y:S01]  /*0220*/  @!P0 LDG.E.64 R18, desc[UR4][R4.64] ;  /* 0x0000000404128981 */ /* 0x0008a2000c1e1b00 */
[----:B------:R-:W-:-:S03]  /*0230*/  IMAD.WIDE R8, R21, 0x4, R12 ;  /* 0x0000000415087825 */ /* 0x000fc600078e020c */
[----:B------:R-:W5:Y:S01]  /*0240*/  @!P0 LDG.E.64 R16, desc[UR4][R6.64] ;  /* 0x0000000406108981 */ /* 0x000f62000c1e1b00 */
[----:B-1----:R-:W-:Y:S01]  /*0250*/  IMAD.WIDE R2, R25, 0x4, R12 ;  /* 0x0000000419027825 */ /* 0x002fe200078e020c */
[----:B------:R-:W-:Y:S02]  /*0260*/  CS2R R12, SRZ ;  /* 0x00000000000c7805 */ /* 0x000fe4000001ff00 */
[----:B------:R1:W3:Y:S04]  /*0270*/  @!P0 LDG.E.64 R22, desc[UR4][R8.64] ;  /* 0x0000000408168981 */ /* 0x0002e8000c1e1b00 */
[----:B------:R-:W3:Y:S01]  /*0280*/  @!P0 LDG.E.64 R12, desc[UR4][R2.64] ;  /* 0x00000004020c8981 */ /* 0x000ee2000c1e1b00 */
[----:B----4-:R-:W4:Y:S03]  /*0290*/  LDC.64 R4, c[0x0][0x228] ;  /* 0x00008a00ff047b82 */ /* 0x010f260000000a00 */
[----:B----4-:R4:W4:Y:S01]  /*02a0*/  LDG.E R4, desc[UR4][R4.64] ;  /* 0x0000000404047981 */ /* 0x010922000c1e1900 */
[----:B-1----:R-:W-:Y:S01]  /*02b0*/  HFMA2.MMA R9, -RZ, RZ, 3.4921875, 0 ;  /* 0x42fc0000ff097435 */ /* 0x002fe200000001ff */
[----:B--2---:R-:W-:Y:S01]  /*02c0*/  FMUL R21, R18, R14 ;  /* 0x0000000e12157220 */ /* 0x004fe20000400000 */
[----:B------:R-:W-:-:S03]  /*02d0*/  FMUL R6, R19, R15 ;  /* 0x0000000f13067220 */ /* 0x000fc60000400000 */
[----:B-----5:R-:W-:Y:S01]  /*02e0*/  FFMA R21, R16, R14, R21 ;  /* 0x0000000e10157223 */ /* 0x020fe20000000015 */
[----:B------:R-:W-:-:S03]  /*02f0*/  FFMA R6, R17, R15, R6 ;  /* 0x0000000f11067223 */ /* 0x000fc60000000006 */
[----:B---3--:R-:W-:Y:S01]  /*0300*/  FFMA R21, R22, R14, R21 ;  /* 0x0000000e16157223 */ /* 0x008fe20000000015 */
[----:B------:R-:W-:-:S03]  /*0310*/  FFMA R6, R23, R15, R6 ;  /* 0x0000000f17067223 */ /* 0x000fc60000000006 */
[----:B------:R-:W-:Y:S01]  /*0320*/  FFMA R21, R12, R14, R21 ;  /* 0x0000000e0c157223 */ /* 0x000fe20000000015 */
[----:B------:R-:W-:-:S03]  /*0330*/  FFMA R3, R13, R15, R6 ;  /* 0x0000000f0d037223 */ /* 0x000fc60000000006 */
[C---:B------:R-:W-:Y:S01]  /*0340*/  FADD R2, R10.reuse, R21 ;  /* 0x000000150a027221 */ /* 0x040fe20000000000 */
[----:B------:R-:W-:-:S03]  /*0350*/  FADD R3, R10, R3 ;  /* 0x000000030a037221 */ /* 0x000fc60000000000 */
[----:B------:R-:W-:Y:S01]  /*0360*/  FMUL.FTZ R6, |R2|, 1.4426950216293334961 ;  /* 0x3fb8aa3b02067820 */ /* 0x000fe20000410200 */
[----:B------:R-:W-:-:S05]  /*0370*/  FMUL.FTZ R7, |R3|, 1.4426950216293334961 ;  /* 0x3fb8aa3b03077820 */ /* 0x000fca0000410200 */
[----:B------:R-:W4:Y:S08]  /*0380*/  FRND.TRUNC R6, R6 ;  /* 0x0000000600067307 */ /* 0x000f30000020d000 */
[----:B------:R-:W1:Y:S01]  /*0390*/  FRND.TRUNC R7, R7 ;  /* 0x0000000700077307 */ /* 0x000e62000020d000 */
[----:B----4-:R-:W-:-:S05]  /*03a0*/  FADD.FTZ R5, |R6|, -RZ ;  /* 0x800000ff06057221 */ /* 0x010fca0000010200 */
[----:B------:R-:W-:Y:S02]  /*03b0*/  FSETP.GT.AND P1, PT, R5, 126, PT ;  /* 0x42fc00000500780b */ /* 0x000fe40003f24000 */
[----:B------:R-:W-:Y:S01]  /*03c0*/  LOP3.LUT R5, R9, 0x80000000, R6, 0xb8, !PT ;  /* 0x8000000009057812 */ /* 0x000fe200078eb806 */
[----:B-1----:R-:W-:-:S03]  /*03d0*/  FADD.FTZ R8, |R7|, -RZ ;  /* 0x800000ff07087221 */ /* 0x002fc60000010200 */
[----:B------:R-:W-:Y:S02]  /*03e0*/  FSEL R5, R5, R6, P1 ;  /* 0x0000000605057208 */ /* 0x000fe40000800000 */
[----:B------:R-:W-:Y:S02]  /*03f0*/  FSETP.GT.AND P1, PT, R8, 126, PT ;  /* 0x42fc00000800780b */ /* 0x000fe40003f24000 */
[----:B------:R-:W-:Y:S01]  /*0400*/  LOP3.LUT R8, R9, 0x80000000, R7, 0xb8, !PT ;  /* 0x8000000009087812 */ /* 0x000fe200078eb807 */
[----:B------:R-:W-:-:S03]  /*0410*/  FFMA.FTZ R6, R5, -0.69314718246459960938, |R2| ;  /* 0xbf31721805067823 */ /* 0x000fc60000010402 */
[----:B------:R-:W-:Y:S01]  /*0420*/  FSEL R8, R8, R7, P1 ;  /* 0x0000000708087208 */ /* 0x000fe20000800000 */
[----:B------:R-:W-:-:S04]  /*0430*/  FFMA.FTZ R6, R5, 1.9046542121259335545e-09, R6 ;  /* 0x3102e30805067823 */ /* 0x000fc80000010006 */
[----:B------:R-:W-:Y:S01]  /*0440*/  FFMA.FTZ R7, R8, -0.69314718246459960938, |R3| ;  /* 0xbf31721808077823 */ /* 0x000fe20000010403 */
[----:B------:R-:W-:-:S03]  /*0450*/  FMUL R6, R6, 1.4426950216293334961 ;  /* 0x3fb8aa3b06067820 */ /* 0x000fc60000400000 */
[----:B------:R-:W-:-:S04]  /*0460*/  FFMA.FTZ R7, R8, 1.9046542121259335545e-09, R7 ;  /* 0x3102e30808077823 */ /* 0x000fc80000010007 */
[----:B------:R-:W-:Y:S01]  /*0470*/  FMUL R9, R7, 1.4426950216293334961 ;  /* 0x3fb8aa3b07097820 */ /* 0x000fe20000400000 */
[----:B------:R-:W1:Y:S01]  /*0480*/  MUFU.EX2 R6, R6 ;  /* 0x0000000600067308 */ /* 0x000e620000000800 */
[----:B------:R-:W-:Y:S01]  /*0490*/  FADD R5, R5, 12583037 ;  /* 0x4b40007d05057421 */ /* 0x000fe20000000000 */
[----:B------:R-:W-:-:S06]  /*04a0*/  FADD R8, R8, 12583037 ;  /* 0x4b40007d08087421 */ /* 0x000fcc0000000000 */
[----:B------:R-:W2:Y:S01]  /*04b0*/  MUFU.EX2 R9, R9 ;  /* 0x0000000900097308 */ /* 0x000ea20000000800 */
[----:B------:R-:W-:Y:S02]  /*04c0*/  SHF.L.U32 R5, R5, 0x17, RZ ;  /* 0x0000001705057819 */ /* 0x000fe400000006ff */
[----:B------:R-:W-:-:S03]  /*04d0*/  SHF.L.U32 R8, R8, 0x17, RZ ;  /* 0x0000001708087819 */ /* 0x000fc600000006ff */
[----:B-1----:R-:W-:-:S04]  /*04e0*/  FMUL R7, R5, R6 ;  /* 0x0000000605077220 */ /* 0x002fc80000400000 */
[----:B------:R-:W1:Y:S01]  /*04f0*/  MUFU.RCP R5, R7 ;  /* 0x0000000700057308 */ /* 0x000e620000001000 */
[----:B--2---:R-:W-:-:S07]  /*0500*/  FMUL R10, R8, R9 ;  /* 0x00000009080a7220 */ /* 0x004fce0000400000 */
[----:B------:R-:W2:Y:S01]  /*0510*/  MUFU.RCP R11, R10 ;  /* 0x0000000a000b7308 */ /* 0x000ea20000001000 */
[----:B------:R-:W-:Y:S01]  /*0520*/  FADD.FTZ R8, |R3|, -RZ ;  /* 0x800000ff03087221 */ /* 0x000fe20000010200 */
[----:B-1----:R-:W-:Y:S01]  /*0530*/  FMUL.FTZ R6, R5, 0.125 ;  /* 0x3e00000005067820 */ /* 0x002fe20000410000 */
[----:B------:R-:W-:-:S03]  /*0540*/  FADD.FTZ R5, |R2|, -RZ ;  /* 0x800000ff02057221 */ /* 0x000fc60000010200 */
[----:B------:R-:W-:Y:S02]  /*0550*/  FFMA.FTZ R6, R7, 2, R6 ;  /* 0x4000000007067823 */ /* 0x000fe40000010006 */
[----:B------:R-:W-:Y:S01]  /*0560*/  FSETP.GE.AND P1, PT, R5, 90, PT ;  /* 0x42b400000500780b */ /* 0x000fe20003f26000 */
[----:B--2---:R-:W-:Y:S01]  /*0570*/  FMUL.FTZ R9, R11, 0.125 ;  /* 0x3e0000000b097820 */ /* 0x004fe20000410000 */
[----:B------:R-:W-:-:S03]  /*0580*/  FSETP.GE.AND P2, PT, R8, 90, PT ;  /* 0x42b400000800780b */ /* 0x000fc60003f46000 */
[----:B------:R-:W-:Y:S01]  /*0590*/  FFMA.FTZ R9, R10, 2, R9 ;  /* 0x400000000a097823 */ /* 0x000fe20000010009 */
[----:B------:R-:W-:-:S04]  /*05a0*/  FSEL R6, R6, +INF , !P1 ;  /* 0x7f80000006067808 */ /* 0x000fc80004800000 */
[----:B------:R-:W-:Y:S01]  /*05b0*/  FSEL R9, R9, +INF , !P2 ;  /* 0x7f80000009097808 */ /* 0x000fe20005000000 */
[----:B------:R-:W-:-:S04]  /*05c0*/  FMUL R6, R6, R6 ;  /* 0x0000000606067220 */ /* 0x000fc80000400000 */
[----:B------:R-:W-:Y:S01]  /*05d0*/  FMUL R9, R9, R9 ;  /* 0x0000000909097220 */ /* 0x000fe20000400000 */
[C---:B------:R-:W-:Y:S02]  /*05e0*/  FSETP.GT.AND P1, PT, R6.reuse, 8.50705917302346158658e+37, PT ;  /* 0x7e8000000600780b */ /* 0x040fe40003f24000 */
[----:B------:R-:W-:Y:S02]  /*05f0*/  FSETP.GEU.AND P3, PT, R6, 1.175494350822287508e-38, PT ;  /* 0x008000000600780b */ /* 0x000fe40003f6e000 */
[C---:B------:R-:W-:Y:S02]  /*0600*/  FSETP.GT.AND P2, PT, R9.reuse, 8.50705917302346158658e+37, PT ;  /* 0x7e8000000900780b */ /* 0x040fe40003f44000 */
[----:B------:R-:W-:-:S07]  /*0610*/  FSETP.GEU.AND P4, PT, R9, 1.175494350822287508e-38, PT ;  /* 0x008000000900780b */ /* 0x000fce0003f8e000 */
[----:B------:R-:W-:-:S04]  /*0620*/  @P1 FMUL R6, R6, 0.25 ;  /* 0x3e80000006061820 */ /* 0x000fc80000400000 */
[----:B------:R-:W-:Y:S01]  /*0630*/  @P2 FMUL R9, R9, 0.25 ;  /* 0x3e80000009092820 */ /* 0x000fe20000400000 */
[----:B------:R-:W-:-:S03]  /*0640*/  @!P3 FMUL R6, R6, 16777216 ;  /* 0x4b8000000606b820 */ /* 0x000fc60000400000 */
[----:B------:R-:W-:Y:S01]  /*0650*/  @!P4 FMUL R9, R9, 16777216 ;  /* 0x4b8000000909c820 */ /* 0x000fe20000400000 */
[----:B------:R-:W-:Y:S02]  /*0660*/  MOV R8, 0x3e800000 ;  /* 0x3e80000000087802 */ /* 0x000fe40000000f00 */
[----:B------:R-:W1:Y:S02]  /*0670*/  MUFU.RCP R6, R6 ;  /* 0x0000000600067308 */ /* 0x000e640000001000 */
[----:B------:R-:W-:-:S06]  /*0680*/  FSEL R5, R8, 1, P1 ;  /* 0x3f80000008057808 */ /* 0x000fcc0000800000 */
[----:B------:R-:W2:Y:S01]  /*0690*/  MUFU.RCP R9, R9 ;  /* 0x0000000900097308 */ /* 0x000ea20000001000 */
[----:B------:R-:W-:Y:S01]  /*06a0*/  FSEL R8, R8, 1, P2 ;  /* 0x3f80000008087808 */ /* 0x000fe20001000000 */
[----:B------:R-:W-:-:S04]  /*06b0*/  @!P3 FMUL R5, R5, 16777216 ;  /* 0x4b8000000505b820 */ /* 0x000fc80000400000 */
[----:B------:R-:W-:Y:S01]  /*06c0*/  @!P4 FMUL R8, R8, 16777216 ;  /* 0x4b8000000808c820 */ /* 0x000fe20000400000 */
[----:B-1----:R-:W-:-:S04]  /*06d0*/  FMUL R5, R6, R5 ;  /* 0x0000000506057220 */ /* 0x002fc80000400000 */
[----:B------:R-:W-:Y:S01]  /*06e0*/  FFMA R5, R4, R5, 1 ;  /* 0x3f80000004057423 */ /* 0x000fe20000000005 */
[----:B--2---:R-:W-:-:S04]  /*06f0*/  FMUL R7, R9, R8 ;  /* 0x0000000809077220 */ /* 0x004fc80000400000 */
[C---:B------:R-:W-:Y:S01]  /*0700*/  FSETP.GEU.AND P1, PT, |R5|.reuse, 1.175494350822287508e-38, PT ;  /* 0x008000000500780b */ /* 0x040fe20003f2e200 */
[----:B------:R-:W-:Y:S01]  /*0710*/  FFMA R7, R4, R7, 1 ;  /* 0x3f80000004077423 */ /* 0x000fe20000000007 */
[----:B------:R-:W-:-:S03]  /*0720*/  FMUL R4, |R5|, 8388608 ;  /* 0x4b00000005047820 */ /* 0x000fc60000400200 */
[C---:B------:R-:W-:Y:S01]  /*0730*/  FMUL R6, |R7|.reuse, 8388608 ;  /* 0x4b00000007067820 */ /* 0x040fe20000400200 */
[----:B------:R-:W-:Y:S02]  /*0740*/  FSETP.GEU.AND P2, PT, |R7|, 1.175494350822287508e-38, PT ;  /* 0x008000000700780b */ /* 0x000fe40003f4e200 */
[----:B------:R-:W-:Y:S02]  /*0750*/  FSEL R16, R4, |R5|, !P1 ;  /* 0x4000000504107208 */ /* 0x000fe40004800000 */
[----:B------:R-:W-:Y:S02]  /*0760*/  FSEL R18, R6, |R7|, !P2 ;  /* 0x4000000706127208 */ /* 0x000fe40005000000 */
[----:B------:R-:W-:Y:S02]  /*0770*/  IADD3 R4, R16, -0x3f2aaaab, RZ ;  /* 0xc0d5555510047810 */ /* 0x000fe40007ffe0ff */
[----:B------:R-:W-:Y:S02]  /*0780*/  IADD3 R5, R18, -0x3f2aaaab, RZ ;  /* 0xc0d5555512057810 */ /* 0x000fe40007ffe0ff */
[----:B------:R-:W-:Y:S01]  /*0790*/  LOP3.LUT R9, R4, 0xff800000, RZ, 0xc0, !PT ;  /* 0xff80000004097812 */ /* 0x000fe200078ec0ff */
[----:B------:R-:W-:Y:S01]  /*07a0*/  HFMA2.MMA R7, -RZ, RZ, 1.5048828125, 33.21875 ;  /* 0x3e055027ff077435 */ /* 0x000fe200000001ff */
[----:B------:R-:W-:-:S02]  /*07b0*/  LOP3.LUT R13, R5, 0xff800000, RZ, 0xc0, !PT ;  /* 0xff800000050d7812 */ /* 0x000fc400078ec0ff */
[----:B------:R-:W-:Y:S02]  /*07c0*/  IADD3 R4, R16, -R9, RZ ;  /* 0x8000000910047210 */ /* 0x000fe40007ffe0ff */
[----:B------:R-:W-:-:S03]  /*07d0*/  IADD3 R5, R18, -R13, RZ ;  /* 0x8000000d12057210 */ /* 0x000fc60007ffe0ff */
[----:B------:R-:W-:Y:S02]  /*07e0*/  FADD R10, R4, -1 ;  /* 0xbf800000040a7421 */ /* 0x000fe40000000000 */
[----:B------:R-:W-:Y:S02]  /*07f0*/  FADD R14, R5, -1 ;  /* 0xbf800000050e7421 */ /* 0x000fe40000000000 */
[-C--:B------:R-:W-:Y:S02]  /*0800*/  FFMA.FTZ R5, R10, -R7.reuse, 0.14084610342979431152 ;  /* 0x3e1039f60a057423 */ /* 0x080fe40000010807 */
[----:B------:R-:W-:Y:S02]  /*0810*/  FFMA.FTZ R7, R14, -R7, 0.14084610342979431152 ;  /* 0x3e1039f60e077423 */ /* 0x000fe40000010807 */
[----:B------:R-:W-:Y:S02]  /*0820*/  FFMA.FTZ R5, R10, R5, -0.12148627638816833496 ;  /* 0xbdf8cdcc0a057423 */ /* 0x000fe40000010005 */
[----:B------:R-:W-:-:S02]  /*0830*/  FFMA.FTZ R7, R14, R7, -0.12148627638816833496 ;  /* 0xbdf8cdcc0e077423 */ /* 0x000fc40000010007 */
[----:B------:R-:W-:Y:S02]  /*0840*/  FFMA.FTZ R5, R10, R5, 0.13980610668659210205 ;  /* 0x3e0f29550a057423 */ /* 0x000fe40000010005 */
[----:B------:R-:W-:Y:S02]  /*0850*/  FFMA.FTZ R7, R14, R7, 0.13980610668659210205 ;  /* 0x3e0f29550e077423 */ /* 0x000fe40000010007 */
[----:B------:R-:W-:Y:S02]  /*0860*/  FFMA.FTZ R5, R10, R5, -0.16684235632419586182 ;  /* 0xbe2ad8b90a057423 */ /* 0x000fe40000010005 */
[----:B------:R-:W-:Y:S02]  /*0870*/  FFMA.FTZ R11, R14, R7, -0.16684235632419586182 ;  /* 0xbe2ad8b90e0b7423 */ /* 0x000fe40000010007 */
[----:B------:R-:W-:Y:S02]  /*0880*/  FFMA.FTZ R7, R10, R5, 0.20012299716472625732 ;  /* 0x3e4ced0b0a077423 */ /* 0x000fe40000010005 */
[----:B------:R-:W1:Y:S01]  /*0890*/  LDC.64 R4, c[0x0][0x230] ;  /* 0x00008c00ff047b82 */ /* 0x000e620000000a00 */
[----:B------:R-:W-:Y:S01]  /*08a0*/  FFMA.FTZ R15, R14, R11, 0.20012299716472625732 ;  /* 0x3e4ced0b0e0f7423 */ /* 0x000fe2000001000b */
[----:B------:R-:W-:Y:S01]  /*08b0*/  FFMA.FTZ R11, R10, R7, -0.24999669194221496582 ;  /* 0xbe7fff220a0b7423 */ /* 0x000fe20000010007 */
[----:B------:R-:W-:-:S02]  /*08c0*/  FSEL R8, RZ, -23, P1 ;  /* 0xc1b80000ff087808 */ /* 0x000fc40000800000 */
[----:B------:R-:W-:Y:S01]  /*08d0*/  FFMA.FTZ R15, R14, R15, -0.24999669194221496582 ;  /* 0xbe7fff220e0f7423 */ /* 0x000fe2000001000f */
[----:B------:R-:W-:Y:S01]  /*08e0*/  FFMA.FTZ R11, R10, R11, 0.33333182334899902344 ;  /* 0x3eaaaa780a0b7423 */ /* 0x000fe2000001000b */
[----:B------:R-:W-:Y:S01]  /*08f0*/  ISETP.GE.U32.AND P1, PT, R16, 0x7f800000, PT ;  /* 0x7f8000001000780c */ /* 0x000fe20003f26070 */
[----:B------:R-:W2:Y:S01]  /*0900*/  LDC.64 R6, c[0x0][0x238] ;  /* 0x00008e00ff067b82 */ /* 0x000ea20000000a00 */
[----:B------:R-:W-:Y:S01]  /*0910*/  ISETP.GE.U32.AND P3, PT, R18, 0x7f800000, PT ;  /* 0x7f8000001200780c */ /* 0x000fe20003f66070 */
[----:B------:R-:W-:Y:S01]  /*0920*/  FFMA.FTZ R11, R10, R11, -0.5 ;  /* 0xbf0000000a0b7423 */ /* 0x000fe2000001000b */
[----:B------:R-:W-:Y:S01]  /*0930*/  FFMA.FTZ R15, R14, R15, 0.33333182334899902344 ;  /* 0x3eaaaa780e0f7423 */ /* 0x000fe2000001000f */
[----:B------:R-:W-:Y:S02]  /*0940*/  I2FP.F32.S32 R9, R9 ;  /* 0x0000000900097245 */ /* 0x000fe40000201400 */
[----:B------:R-:W-:Y:S01]  /*0950*/  FMUL R11, R10, R11 ;  /* 0x0000000b0a0b7220 */ /* 0x000fe20000400000 */
[----:B------:R-:W-:Y:S01]  /*0960*/  FFMA.FTZ R15, R14, R15, -0.5 ;  /* 0xbf0000000e0f7423 */ /* 0x000fe2000001000f */
[----:B------:R-:W-:Y:S01]  /*0970*/  FSEL R12, RZ, -23, P2 ;  /* 0xc1b80000ff0c7808 */ /* 0x000fe20001000000 */
[----:B------:R-:W-:Y:S01]  /*0980*/  FFMA.FTZ R8, R9, 1.1920928955078125e-07, R8 ;  /* 0x3400000009087823 */ /* 0x000fe20000010008 */
[----:B------:R-:W-:Y:S01]  /*0990*/  I2FP.F32.S32 R13, R13 ;  /* 0x0000000d000d7245 */ /* 0x000fe20000201400 */
[----:B------:R-:W-:Y:S01]  /*09a0*/  FFMA.FTZ R11, R10, R11, R10 ;  /* 0x0000000b0a0b7223 */ /* 0x000fe2000001000a */
[----:B------:R-:W-:Y:S01]  /*09b0*/  FMUL R15, R14, R15 ;  /* 0x0000000f0e0f7220 */ /* 0x000fe20000400000 */
[----:B------:R-:W-:-:S02]  /*09c0*/  @P1 MOV R9, 0x7f800000 ;  /* 0x7f80000000091802 */ /* 0x000fc40000000f00 */
[----:B------:R-:W-:Y:S01]  /*09d0*/  FFMA.FTZ R8, R8, 0.69314718246459960938, R11 ;  /* 0x3f31721808087823 */ /* 0x000fe2000001000b */
[----:B------:R-:W-:Y:S01]  /*09e0*/  FFMA.FTZ R12, R13, 1.1920928955078125e-07, R12 ;  /* 0x340000000d0c7823 */ /* 0x000fe2000001000c */
[----:B------:R-:W-:Y:S01]  /*09f0*/  FFMA.FTZ R15, R14, R15, R14 ;  /* 0x0000000f0e0f7223 */ /* 0x000fe2000001000e */
[----:B------:R-:W-:Y:S01]  /*0a00*/  @P3 MOV R11, 0x7f800000 ;  /* 0x7f800000000b3802 */ /* 0x000fe20000000f00 */
[----:B-1----:R-:W-:-:S04]  /*0a10*/  IMAD.WIDE R4, R0, 0x4, R4 ;  /* 0x0000000400047825 */ /* 0x002fc800078e0204 */
[----:B------:R-:W-:Y:S01]  /*0a20*/  @P1 FFMA.FTZ R8, R16, R9, +INF ;  /* 0x7f80000010081423 */ /* 0x000fe20000010009 */
[----:B------:R-:W-:Y:S01]  /*0a30*/  FFMA.FTZ R12, R12, 0.69314718246459960938, R15 ;  /* 0x3f3172180c0c7823 */ /* 0x000fe2000001000f */
[----:B------:R-:W-:Y:S01]  /*0a40*/  FSETP.NEU.AND P2, PT, R16, RZ, PT ;  /* 0x000000ff1000720b */ /* 0x000fe20003f4d000 */
[C---:B------:R-:W-:Y:S01]  /*0a50*/  @P3 FFMA.FTZ R12, R18.reuse, R11, +INF ;  /* 0x7f800000120c3423 */ /* 0x040fe2000001000b */
[----:B------:R-:W-:Y:S01]  /*0a60*/  FSETP.NEU.AND P1, PT, R18, RZ, PT ;  /* 0x000000ff1200720b */ /* 0x000fe20003f2d000 */
[----:B------:R1:W-:Y:S01]  /*0a70*/  @!P0 STG.E.64 desc[UR4][R4.64], R2 ;  /* 0x0000000204008986 */ /* 0x0003e2000c101b04 */
[----:B--2---:R-:W-:Y:S01]  /*0a80*/  IMAD.WIDE R6, R0, 0x4, R6 ;  /* 0x0000000400067825 */ /* 0x004fe200078e0206 */
[----:B------:R-:W-:Y:S02]  /*0a90*/  FSEL R8, R8, -INF , P2 ;  /* 0xff80000008087808 */ /* 0x000fe40001000000 */
[----:B------:R-:W-:Y:S01]  /*0aa0*/  FSEL R9, R12, -INF , P1 ;  /* 0xff8000000c097808 */ /* 0x000fe20000800000 */
[----:B------:R-:W-:Y:S07]  /*0ab0*/  @P0 EXIT ;  /* 0x000000000000094d */ /* 0x000fee0003800000 */
[----:B------:R-:W-:Y:S01]  /*0ac0*/  STG.E.64 desc[UR4][R6.64], R8 ;  /* 0x0000000806007986 */ /* 0x000fe2000c101b04 */
[----:B------:R-:W-:Y:S05]  /*0ad0*/  EXIT ;  /* 0x000000000000794d */ /* 0x000fea0003800000 */
.L_x_0:
[----:B------:R-:W-:-:S00]  /*0ae0*/  BRA `(.L_x_0) ;  /* 0xfffffffc00fc7947 */ /* 0x000fc0000383ffff */
[----:B------:R-:W-:-:S00]  /*0af0*/  NOP ;  /* 0x0000000000007918 */ /* 0x000fc00000000000 */
        /* <DEDUP_REMOVED lines=8> */
.L_x_1:


//--------------------- .nv.global.init           --------------------------
	.section	.nv.global.init,"aw",@progbits
.nv.global.init:
	.type		_$_str,@object
	.size		_$_str,(.L_0 - _$_str)
_$_str:
        /*0000*/ 	.byte	0x5f, 0x5f, 0x43, 0x55, 0x44, 0x41, 0x5f, 0x46, 0x54, 0x5a, 0x00
.L_0:


//--------------------- .nv.constant0.triton_poi_fused_abs_add_cosh_log_mul_pow_reciprocal_sum_2 --------------------------
	.section	.nv.constant0.triton_poi_fused_abs_add_cosh_log_mul_pow_reciprocal_sum_2,"a",@progbits
	.sectionflags	@""
	.align	4
.nv.constant0.triton_poi_fused_abs_add_cosh_log_mul_pow_reciprocal_sum_2:
	.zero		580
